	.headerflags	@"EF_CUDA_TEXMODE_UNIFIED EF_CUDA_64BIT_ADDRESS EF_CUDA_SM86 EF_CUDA_VIRTUAL_SM(EF_CUDA_SM86)"
	.elftype	@"ET_EXEC"


//--------------------- .nv.info                  --------------------------
	.section	.nv.info,"",@"SHT_CUDA_INFO"
	.align	4


	//----- nvinfo : EIATTR_REGCOUNT
	.align		4
        /*0000*/ 	.byte	0x04, 0x2f
        /*0002*/ 	.short	(.L_1 - .L_0)
	.align		4
.L_0:
        /*0004*/ 	.word	index@(euclidian_norm)
        /*0008*/ 	.word	0x0000000c


	//----- nvinfo : EIATTR_FRAME_SIZE
	.align		4
.L_1:
        /*000c*/ 	.byte	0x04, 0x11
        /*000e*/ 	.short	(.L_3 - .L_2)
	.align		4
.L_2:
        /*0010*/ 	.word	index@(euclidian_norm)
        /*0014*/ 	.word	0x00000000


	//----- nvinfo : EIATTR_MIN_STACK_SIZE
	.align		4
.L_3:
        /*0018*/ 	.byte	0x04, 0x12
        /*001a*/ 	.short	(.L_5 - .L_4)
	.align		4
.L_4:
        /*001c*/ 	.word	index@(euclidian_norm)
        /*0020*/ 	.word	0x00000000
.L_5:


//--------------------- .nv.info.euclidian_norm   --------------------------
	.section	.nv.info.euclidian_norm,"",@"SHT_CUDA_INFO"
	.sectionflags	@""
	.align	4


	//----- nvinfo : EIATTR_CUDA_API_VERSION
	.align		4
        /*0000*/ 	.byte	0x04, 0x37
        /*0002*/ 	.short	(.L_7 - .L_6)
.L_6:
        /*0004*/ 	.word	0x0000007e


	//----- nvinfo : EIATTR_SW2861232_WAR
	.align		4
.L_7:
        /*0008*/ 	.byte	0x01, 0x35
	.zero		2


	//----- nvinfo : EIATTR_PARAM_CBANK
	.align		4
        /*000c*/ 	.byte	0x04, 0x0a
        /*000e*/ 	.short	(.L_9 - .L_8)
	.align		4
.L_8:
        /*0010*/ 	.word	index@(.nv.constant0.euclidian_norm)
        /*0014*/ 	.short	0x0160
        /*0016*/ 	.short	0x0014


	//----- nvinfo : EIATTR_CBANK_PARAM_SIZE
	.align		4
.L_9:
        /*0018*/ 	.byte	0x03, 0x19
        /*001a*/ 	.short	0x0014


	//----- nvinfo : EIATTR_KPARAM_INFO
	.align		4
        /*001c*/ 	.byte	0x04, 0x17
        /*001e*/ 	.short	(.L_11 - .L_10)
.L_10:
        /*0020*/ 	.word	0x00000000
        /*0024*/ 	.short	0x0002
        /*0026*/ 	.short	0x0010
        /*0028*/ 	.byte	0x00, 0xf0, 0x11, 0x00


	//----- nvinfo : EIATTR_KPARAM_INFO
	.align		4
.L_11:
        /*002c*/ 	.byte	0x04, 0x17
        /*002e*/ 	.short	(.L_13 - .L_12)
.L_12:
        /*0030*/ 	.word	0x00000000
        /*0034*/ 	.short	0x0001
        /*0036*/ 	.short	0x0008
        /*0038*/ 	.byte	0x00, 0xf0, 0x21, 0x00


	//----- nvinfo : EIATTR_KPARAM_INFO
	.align		4
.L_13:
        /*003c*/ 	.byte	0x04, 0x17
        /*003e*/ 	.short	(.L_15 - .L_14)
.L_14:
        /*0040*/ 	.word	0x00000000
        /*0044*/ 	.short	0x0000
        /*0046*/ 	.short	0x0000
        /*0048*/ 	.byte	0x00, 0xf0, 0x21, 0x00


	//----- nvinfo : EIATTR_MAXREG_COUNT
	.align		4
.L_15:
        /*004c*/ 	.byte	0x03, 0x1b
        /*004e*/ 	.short	0x00ff


	//----- nvinfo : EIATTR_EXIT_INSTR_OFFSETS
	.align		4
        /*0050*/ 	.byte	0x04, 0x1c
        /*0052*/ 	.short	(.L_17 - .L_16)


	//   ....[0]....
.L_16:
        /*0054*/ 	.word	0x00000200


	//   ....[1]....
        /*0058*/ 	.word	0x00000250
.L_17:


//--------------------- .nv.callgraph             --------------------------
	.section	.nv.callgraph,"",@"SHT_CUDA_CALLGRAPH"
	.align	4
	.sectionentsize	8
	.align		4
        /*0000*/ 	.word	0x00000000
	.align		4
        /*0004*/ 	.word	0xffffffff
	.align		4
        /*0008*/ 	.word	0x00000000
	.align		4
        /*000c*/ 	.word	0xfffffffe
	.align		4
        /*0010*/ 	.word	0x00000000
	.align		4
        /*0014*/ 	.word	0xfffffffd
	.align		4
        /*0018*/ 	.word	0x00000000
	.align		4
        /*001c*/ 	.word	0xfffffffc


//--------------------- .nv.rel.action            --------------------------
	.section	.nv.rel.action,"",@"SHT_CUDA_RELOCINFO"
	.align	8
	.sectionentsize	8
        /*0000*/ 	.byte	0x73, 0x00, 0x00, 0x00, 0x00, 0x00, 0x00, 0x00, 0x00, 0x00, 0x00, 0x11, 0x25, 0x00, 0x05, 0x36


//--------------------- .nv.constant0.euclidian_norm --------------------------
	.section	.nv.constant0.euclidian_norm,"a",@progbits
	.sectionflags	@""
	.align	4
.nv.constant0.euclidian_norm:
	.zero		372


//--------------------- .text.euclidian_norm      --------------------------
	.section	.text.euclidian_norm,"ax",@progbits
	.sectionflags	@"SHF_BARRIERS=1"
	.sectioninfo	@"SHI_REGISTERS=12"
	.align	128
        .global         euclidian_norm
        .type           euclidian_norm,@function
        .size           euclidian_norm,(.L_x_3 - euclidian_norm)
        .other          euclidian_norm,@"STO_CUDA_ENTRY STV_DEFAULT"
euclidian_norm:
.text.euclidian_norm:
[----:B------:R-:W-:Y:S02]  /*0000*/  MOV R1, c[0x0][0x28] ;  /* 0x00000a0000017a02 */ /* 0x000fe40000000f00 */
[----:B------:R-:W0:Y:S01]  /*0010*/  S2R R0, SR_CTAID.X ;  /* 0x0000000000007919 */ /* 0x000e220000002500 */
[----:B------:R-:W-:-:S03]  /*0020*/  ULDC.64 UR6, c[0x0][0x118] ;  /* 0x0000460000067ab9 */ /* 0x000fc60000000a00 */
[----:B------:R-:W0:Y:S04]  /*0030*/  S2R R7, SR_TID.X ;  /* 0x0000000000077919 */ /* 0x000e280000002100 */
[----:B------:R-:W1:Y:S01]  /*0040*/  S2R R9, SR_CTAID.Y ;  /* 0x0000000000097919 */ /* 0x000e620000002600 */
[----:B0-----:R-:W-:-:S05]  /*0050*/  IMAD R0, R0, c[0x0][0x0], R7 ;  /* 0x0000000000007a24 */ /* 0x001fca00078e0207 */
[----:B------:R-:W-:-:S13]  /*0060*/  ISETP.GE.AND P1, PT, R0, c[0x0][0x170], PT ;  /* 0x00005c0000007a0c */ /* 0x000fda0003f26270 */
[----:B------:R-:W-:Y:S01]  /*0070*/  @!P1 MOV R3, 0x4 ;  /* 0x0000000400039802 */ /* 0x000fe20000000f00 */
[----:B-1----:R-:W-:-:S04]  /*0080*/  @!P1 IMAD R2, R9, c[0x0][0x170], R0 ;  /* 0x00005c0009029a24 */ /* 0x002fc800078e0200 */
[----:B------:R-:W-:-:S06]  /*0090*/  @!P1 IMAD.WIDE R2, R2, R3, c[0x0][0x160] ;  /* 0x0000580002029625 */ /* 0x000fcc00078e0203 */
[----:B------:R-:W2:Y:S01]  /*00a0*/  @!P1 LDG.E R2, [R2.64] ;  /* 0x0000000602029981 */ /* 0x000ea2000c1e1900 */
[----:B------:R-:W-:Y:S01]  /*00b0*/  ULDC UR4, c[0x0][0x0] ;  /* 0x0000000000047ab9 */ /* 0x000fe20000000800 */
[----:B------:R-:W-:Y:S01]  /*00c0*/  IMAD.MOV.U32 R0, RZ, RZ, RZ ;  /* 0x000000ffff007224 */ /* 0x000fe200078e00ff */
[----:B------:R-:W-:Y:S01]  /*00d0*/  USHF.R.U32.HI UR4, URZ, 0x1, UR4 ;  /* 0x000000013f047899 */ /* 0x000fe20008011604 */
[----:B------:R-:W-:-:S05]  /*00e0*/  ISETP.NE.AND P0, PT, R7, RZ, PT ;  /* 0x000000ff0700720c */ /* 0x000fca0003f05270 */
[----:B------:R-:W-:Y:S01]  /*00f0*/  ISETP.NE.AND P2, PT, RZ, UR4, PT ;  /* 0x00000004ff007c0c */ /* 0x000fe2000bf45270 */
[----:B--2---:R-:W-:-:S05]  /*0100*/  @!P1 FMUL R0, R2, R2 ;  /* 0x0000000202009220 */ /* 0x004fca0000400000 */
[----:B------:R0:W-:Y:S04]  /*0110*/  STS [R7.X4], R0 ;  /* 0x0000000007007388 */ /* 0x0001e80000004800 */
[----:B------:R-:W-:Y:S06]  /*0120*/  BAR.SYNC.DEFER_BLOCKING 0x0 ;  /* 0x0000000000007b1d */ /* 0x000fec0000010000 */
[----:B------:R-:W-:Y:S05]  /*0130*/  @!P2 BRA `(.L_x_0) ;  /* 0x000000c00000a947 */ /* 0x000fea0003800000 */
[----:B0-----:R-:W-:Y:S01]  /*0140*/  SHF.L.U32 R0, R7, 0x2, RZ ;  /* 0x0000000207007819 */ /* 0x001fe200000006ff */
[----:B------:R-:W-:-:S05]  /*0150*/  IMAD.U32 R3, RZ, RZ, UR4 ;  /* 0x00000004ff037e24 */ /* 0x000fca000f8e00ff */
.L_x_1:
[----:B------:R-:W-:-:S13]  /*0160*/  ISETP.GE.AND P1, PT, R7, R3, PT ;  /* 0x000000030700720c */ /* 0x000fda0003f26270 */
[----:B------:R-:W-:Y:S01]  /*0170*/  @!P1 LEA R2, R3, R0, 0x2 ;  /* 0x0000000003029211 */ /* 0x000fe200078e10ff */
[----:B------:R-:W-:Y:S01]  /*0180*/  @!P1 LDS R4, [R7.X4] ;  /* 0x0000000007049984 */ /* 0x000fe20000004800 */
[----:B------:R-:W-:-:S03]  /*0190*/  SHF.R.U32.HI R3, RZ, 0x1, R3 ;  /* 0x00000001ff037819 */ /* 0x000fc60000011603 */
[----:B------:R-:W0:Y:S02]  /*01a0*/  @!P1 LDS R5, [R2] ;  /* 0x0000000002059984 */ /* 0x000e240000000800 */
[----:B0-----:R-:W-:-:S05]  /*01b0*/  @!P1 FADD R4, R4, R5 ;  /* 0x0000000504049221 */ /* 0x001fca0000000000 */
[----:B------:R0:W-:Y:S04]  /*01c0*/  @!P1 STS [R7.X4], R4 ;  /* 0x0000000407009388 */ /* 0x0001e80000004800 */
[----:B------:R-:W-:Y:S01]  /*01d0*/  BAR.SYNC.DEFER_BLOCKING 0x0 ;  /* 0x0000000000007b1d */ /* 0x000fe20000010000 */
[----:B------:R-:W-:-:S13]  /*01e0*/  ISETP.NE.AND P1, PT, R3, RZ, PT ;  /* 0x000000ff0300720c */ /* 0x000fda0003f25270 */
[----:B0-----:R-:W-:Y:S05]  /*01f0*/  @P1 BRA `(.L_x_1) ;  /* 0xffffff6000001947 */ /* 0x001fea000383ffff */
.L_x_0:
[----:B0-----:R-:W-:Y:S05]  /*0200*/  @P0 EXIT ;  /* 0x000000000000094d */ /* 0x001fea0003800000 */
[----:B------:R-:W0:Y:S01]  /*0210*/  LDS R5, [RZ] ;  /* 0x00000000ff057984 */ /* 0x000e220000000800 */
[----:B------:R-:W-:-:S04]  /*0220*/  IMAD.MOV.U32 R2, RZ, RZ, 0x4 ;  /* 0x00000004ff027424 */ /* 0x000fc800078e00ff */
[----:B------:R-:W-:-:S05]  /*0230*/  IMAD.WIDE R2, R9, R2, c[0x0][0x168] ;  /* 0x00005a0009027625 */ /* 0x000fca00078e0202 */
[----:B0-----:R-:W-:Y:S01]  /*0240*/  RED.E.ADD.F32.FTZ.RN.STRONG.GPU [R2.64], R5 ;  /* 0x000000050200798e */ /* 0x001fe2000c10e786 */
[----:B------:R-:W-:Y:S05]  /*0250*/  EXIT ;  /* 0x000000000000794d */ /* 0x000fea0003800000 */
.L_x_2:
[----:B------:R-:W-:-:S00]  /*0260*/  BRA `(.L_x_2) ;  /* 0xfffffff000007947 */ /* 0x000fc0000383ffff */
[----:B------:R-:W-:-:S00]  /*0270*/  NOP ;  /* 0x0000000000007918 */ /* 0x000fc00000000000 */
        /* <DEDUP_REMOVED lines=8> */
.L_x_3:


//--------------------- .nv.shared.euclidian_norm --------------------------
	.section	.nv.shared.euclidian_norm,"aw",@nobits
	.sectionflags	@""
	.align	4
.nv.shared.euclidian_norm:
	.zero		4096
